//
// Generated by NVIDIA NVVM Compiler
//
// Compiler Build ID: CL-36424714
// Cuda compilation tools, release 13.0, V13.0.88
// Based on NVVM 20.0.0
//

.version 9.0
.target sm_100
.address_size 64

	// .globl	_Z7printmePc
.extern .func  (.param .b32 func_retval0) vprintf
(
	.param .b64 vprintf_param_0,
	.param .b64 vprintf_param_1
)
;

.visible .entry _Z7printmePc(
	.param .u64 .ptr .align 1 _Z7printmePc_param_0
)
{
	.reg .b32 	%r<3>;
	.reg .b64 	%rd<2>;

	ld.param.u64 	%rd1, [_Z7printmePc_param_0];
	{ // callseq 0, 0
	.param .b64 param0;
	st.param.b64 	[param0], %rd1;
	.param .b64 param1;
	st.param.b64 	[param1], 0;
	.param .b32 retval0;
	call.uni (retval0), 
	vprintf, 
	(
	param0, 
	param1
	);
	ld.param.b32 	%r1, [retval0];
	} // callseq 0
	ret;

}


// ===== COMPILED SASS (sm_100) =====

	.target	sm_100

	.elftype	@"ET_EXEC"


//--------------------- .note.nv.tkinfo           --------------------------
	.section	.note.nv.tkinfo,"",@"SHT_NOTE"
	.sectionflags	@"SHF_NOTE_NV_TKINFO"
	.tkinfo
        /*0018*/ 	.word	0x00000002
        /*0030*/ 	.string	""
        /*0030*/ 	.string	"ptxas"
        /*0030*/ 	.string	"Cuda compilation tools, release 13.0, V13.0.88"
        /*0030*/ 	.string	"Build cuda_13.0.r13.0/compiler.36424714_0"
        /*0030*/ 	.string	"-arch sm_100 -m 64 "



//--------------------- .note.nv.cuinfo           --------------------------
	.section	.note.nv.cuinfo,"",@"SHT_NOTE"
	.sectionflags	@"SHF_NOTE_NV_CUINFO"
        /*0018*/ 	.short	0x0002
        /*001a*/ 	.short	0x0064
        /*001c*/ 	.short	0x0082
	.zero		2


//--------------------- .nv.info                  --------------------------
	.section	.nv.info,"",@"SHT_CUDA_INFO"
	.align	4


	//----- nvinfo : EIATTR_REGCOUNT
	.align		4
        /*0000*/ 	.byte	0x04, 0x2f
        /*0002*/ 	.short	(.L_1 - .L_0)
	.align		4
.L_0:
        /*0004*/ 	.word	index@(_Z7printmePc)
        /*0008*/ 	.word	0x00000018


	//----- nvinfo : EIATTR_FRAME_SIZE
	.align		4
.L_1:
        /*000c*/ 	.byte	0x04, 0x11
        /*000e*/ 	.short	(.L_3 - .L_2)
	.align		4
.L_2:
        /*0010*/ 	.word	index@(_Z7printmePc)
        /*0014*/ 	.word	0x00000000


	//----- nvinfo : EIATTR_MIN_STACK_SIZE
	.align		4
.L_3:
        /*0018*/ 	.byte	0x04, 0x12
        /*001a*/ 	.short	(.L_5 - .L_4)
	.align		4
.L_4:
        /*001c*/ 	.word	index@(_Z7printmePc)
        /*0020*/ 	.word	0x00000000
.L_5:


//--------------------- .nv.compat                --------------------------
	.section	.nv.compat,"",@"SHT_CUDA_COMPAT_INFO"
	.align	4
        /*0000*/ 	.byte	0x02, 0x09, 0x00, 0x00, 0x02, 0x02, 0x01, 0x00, 0x02, 0x05, 0x05, 0x00, 0x03, 0x07, 0x01, 0x01
        /*0010*/ 	.byte	0x02, 0x03, 0x00, 0x00, 0x02, 0x06, 0x01, 0x00, 0x04, 0x0b, 0x08, 0x00, 0x09, 0x00, 0x00, 0x00
        /*0020*/ 	.byte	0x00, 0x00, 0x00, 0x00


//--------------------- .nv.info._Z7printmePc     --------------------------
	.section	.nv.info._Z7printmePc,"",@"SHT_CUDA_INFO"
	.sectionflags	@""
	.align	4


	//----- nvinfo : EIATTR_CUDA_API_VERSION
	.align		4
        /*0000*/ 	.byte	0x04, 0x37
        /*0002*/ 	.short	(.L_7 - .L_6)
.L_6:
        /*0004*/ 	.word	0x00000082


	//----- nvinfo : EIATTR_KPARAM_INFO
	.align		4
.L_7:
        /*0008*/ 	.byte	0x04, 0x17
        /*000a*/ 	.short	(.L_9 - .L_8)
.L_8:
        /*000c*/ 	.word	0x00000000
        /*0010*/ 	.short	0x0000
        /*0012*/ 	.short	0x0000
        /*0014*/ 	.byte	0x00, 0xf5, 0x21, 0x00


	//----- nvinfo : EIATTR_SPARSE_MMA_MASK
	.align		4
.L_9:
        /*0018*/ 	.byte	0x03, 0x50
        /*001a*/ 	.short	0x0000


	//----- nvinfo : EIATTR_MAXREG_COUNT
	.align		4
        /*001c*/ 	.byte	0x03, 0x1b
        /*001e*/ 	.short	0x00ff


	//----- nvinfo : EIATTR_EXTERNS
	.align		4
        /*0020*/ 	.byte	0x04, 0x0f
        /*0022*/ 	.short	(.L_11 - .L_10)


	//   ....[0]....
	.align		4
.L_10:
        /*0024*/ 	.word	index@(vprintf)


	//----- nvinfo : EIATTR_MERCURY_ISA_VERSION
	.align		4
.L_11:
        /*0028*/ 	.byte	0x03, 0x5f
        /*002a*/ 	.short	0x0101


	//----- nvinfo : EIATTR_VRC_CTA_INIT_COUNT
	.align		4
        /*002c*/ 	.byte	0x02, 0x4a
	.zero		1
	.zero		1


	//----- nvinfo : EIATTR_SYSCALL_OFFSETS
	.align		4
        /*0030*/ 	.byte	0x04, 0x46
        /*0032*/ 	.short	(.L_13 - .L_12)


	//   ....[0]....
.L_12:
        /*0034*/ 	.word	0x00000080


	//----- nvinfo : EIATTR_EXIT_INSTR_OFFSETS
	.align		4
.L_13:
        /*0038*/ 	.byte	0x04, 0x1c
        /*003a*/ 	.short	(.L_15 - .L_14)


	//   ....[0]....
.L_14:
        /*003c*/ 	.word	0x00000090


	//----- nvinfo : EIATTR_CBANK_PARAM_SIZE
	.align		4
.L_15:
        /*0040*/ 	.byte	0x03, 0x19
        /*0042*/ 	.short	0x0008


	//----- nvinfo : EIATTR_PARAM_CBANK
	.align		4
        /*0044*/ 	.byte	0x04, 0x0a
        /*0046*/ 	.short	(.L_17 - .L_16)
	.align		4
.L_16:
        /*0048*/ 	.word	index@(.nv.constant0._Z7printmePc)
        /*004c*/ 	.short	0x0380
        /*004e*/ 	.short	0x0008


	//----- nvinfo : EIATTR_SW_WAR
	.align		4
.L_17:
        /*0050*/ 	.byte	0x04, 0x36
        /*0052*/ 	.short	(.L_19 - .L_18)
.L_18:
        /*0054*/ 	.word	0x00000008
.L_19:


//--------------------- .nv.callgraph             --------------------------
	.section	.nv.callgraph,"",@"SHT_CUDA_CALLGRAPH"
	.align	4
	.sectionentsize	8
	.align		4
        /*0000*/ 	.word	0x00000000
	.align		4
        /*0004*/ 	.word	0xffffffff
	.align		4
        /*0008*/ 	.word	index@(_Z7printmePc)
	.align		4
        /*000c*/ 	.word	index@(vprintf)
	.align		4
        /*0010*/ 	.word	0x00000000
	.align		4
        /*0014*/ 	.word	0xfffffffe
	.align		4
        /*0018*/ 	.word	0x00000000
	.align		4
        /*001c*/ 	.word	0xfffffffd
	.align		4
        /*0020*/ 	.word	0x00000000
	.align		4
        /*0024*/ 	.word	0xfffffffc


//--------------------- .nv.constant4             --------------------------
	.section	.nv.constant4,"a",@progbits
	.align	8
	.align		8
.nv.constant4:
        /*0000*/ 	.dword	vprintf


//--------------------- .text._Z7printmePc        --------------------------
	.section	.text._Z7printmePc,"ax",@progbits
	.align	128
        .global         _Z7printmePc
        .type           _Z7printmePc,@function
        .size           _Z7printmePc,(.L_x_2 - _Z7printmePc)
        .other          _Z7printmePc,@"STO_CUDA_ENTRY STV_DEFAULT"
_Z7printmePc:
.text._Z7printmePc:
[----:B------:R-:W0:Y:S01]  /*0000*/  LDC R1, c[0x0][0x37c] ;  /* 0x0000df00ff017b82 */ /* 0x000e220000000800 */
[----:B------:R-:W-:Y:S01]  /*0010*/  MOV R0, 0x0 ;  /* 0x0000000000007802 */ /* 0x000fe20000000f00 */
[----:B------:R-:W1:Y:S01]  /*0020*/  LDCU.64 UR4, c[0x0][0x380] ;  /* 0x00007000ff0477ac */ /* 0x000e620008000a00 */
[----:B------:R-:W-:-:S05]  /*0030*/  CS2R R6, SRZ ;  /* 0x0000000000067805 */ /* 0x000fca000001ff00 */
[----:B------:R2:W3:Y:S01]  /*0040*/  LDC.64 R2, c[0x4][R0] ;  /* 0x0100000000027b82 */ /* 0x0004e20000000a00 */
[----:B-1----:R-:W-:Y:S02]  /*0050*/  IMAD.U32 R4, RZ, RZ, UR4 ;  /* 0x00000004ff047e24 */ /* 0x002fe4000f8e00ff */
[----:B--2---:R-:W-:-:S07]  /*0060*/  IMAD.U32 R5, RZ, RZ, UR5 ;  /* 0x00000005ff057e24 */ /* 0x004fce000f8e00ff */
[----:B------:R-:W-:-:S07]  /*0070*/  LEPC R20, `(.L_x_0) ;  /* 0x000000001014794e */ /* 0x000fce0000000000 */
[----:B0--3--:R-:W-:Y:S05]  /*0080*/  CALL.ABS.NOINC R2 ;  /* 0x0000000002007343 */ /* 0x009fea0003c00000 */
.L_x_0:
[----:B------:R-:W-:Y:S05]  /*0090*/  EXIT ;  /* 0x000000000000794d */ /* 0x000fea0003800000 */
.L_x_1:
[----:B------:R-:W-:-:S00]  /*00a0*/  BRA `(.L_x_1) ;  /* 0xfffffffc00fc7947 */ /* 0x000fc0000383ffff */
[----:B------:R-:W-:-:S00]  /*00b0*/  NOP ;  /* 0x0000000000007918 */ /* 0x000fc00000000000 */
        /* <DEDUP_REMOVED lines=12> */
.L_x_2:


//--------------------- .nv.shared.reserved.0     --------------------------
	.section	.nv.shared.reserved.0,"aw",@nobits
	.weak		__nv_reservedSMEM_offset_0_alias
	.size		__nv_reservedSMEM_offset_0_alias, 0, 64
	.other		__nv_reservedSMEM_offset_0_alias,@"STO_CUDA_RESERVED_SHARED STV_DEFAULT"
__nv_reservedSMEM_offset_0_alias:
	.zero		0
	.zero		64


//--------------------- .nv.constant0._Z7printmePc --------------------------
	.section	.nv.constant0._Z7printmePc,"a",@progbits
	.sectionflags	@""
	.align	4
.nv.constant0._Z7printmePc:
	.zero		904


//--------------------- SYMBOLS --------------------------

	.type		.nv.reservedSmem.offset0,@object
	.size		.nv.reservedSmem.offset0,0x4
	.type		vprintf,@function
